	.headerflags	@"EF_CUDA_TEXMODE_UNIFIED EF_CUDA_64BIT_ADDRESS EF_CUDA_ACCELERATORS EF_CUDA_SM90 EF_CUDA_VIRTUAL_SM(EF_CUDA_SM90)"
	.elftype	@"ET_EXEC"


//--------------------- .nv.info                  --------------------------
	.section	.nv.info,"",@"SHT_CUDA_INFO"
	.align	4


	//----- nvinfo : EIATTR_REGCOUNT
	.align		4
        /*0000*/ 	.byte	0x04, 0x2f
        /*0002*/ 	.short	(.L_1 - .L_0)
	.align		4
.L_0:
        /*0004*/ 	.word	index@(triton_poi_fused_cat_4)
        /*0008*/ 	.word	0x0000000e


	//----- nvinfo : EIATTR_MIN_STACK_SIZE
	.align		4
.L_1:
        /*000c*/ 	.byte	0x04, 0x12
        /*000e*/ 	.short	(.L_3 - .L_2)
	.align		4
.L_2:
        /*0010*/ 	.word	index@(triton_poi_fused_cat_4)
        /*0014*/ 	.word	0x00000000


	//----- nvinfo : EIATTR_FRAME_SIZE
	.align		4
.L_3:
        /*0018*/ 	.byte	0x04, 0x11
        /*001a*/ 	.short	(.L_5 - .L_4)
	.align		4
.L_4:
        /*001c*/ 	.word	index@(triton_poi_fused_cat_4)
        /*0020*/ 	.word	0x00000000


	//----- nvinfo : EIATTR_MIN_STACK_SIZE
	.align		4
.L_5:
        /*0024*/ 	.byte	0x04, 0x12
        /*0026*/ 	.short	(.L_7 - .L_6)
	.align		4
.L_6:
        /*0028*/ 	.word	index@(triton_poi_fused_cat_4)
        /*002c*/ 	.word	0x00000000
.L_7:


//--------------------- .nv.info.triton_poi_fused_cat_4 --------------------------
	.section	.nv.info.triton_poi_fused_cat_4,"",@"SHT_CUDA_INFO"
	.sectionflags	@""
	.align	4


	//----- nvinfo : EIATTR_CUDA_API_VERSION
	.align		4
        /*0000*/ 	.byte	0x04, 0x37
        /*0002*/ 	.short	(.L_9 - .L_8)
.L_8:
        /*0004*/ 	.word	0x0000007c


	//----- nvinfo : EIATTR_KPARAM_INFO
	.align		4
.L_9:
        /*0008*/ 	.byte	0x04, 0x17
        /*000a*/ 	.short	(.L_11 - .L_10)
.L_10:
        /*000c*/ 	.word	0x00000000
        /*0010*/ 	.short	0x0003
        /*0012*/ 	.short	0x0018
        /*0014*/ 	.byte	0x00, 0xf0, 0x11, 0x00


	//----- nvinfo : EIATTR_KPARAM_INFO
	.align		4
.L_11:
        /*0018*/ 	.byte	0x04, 0x17
        /*001a*/ 	.short	(.L_13 - .L_12)
.L_12:
        /*001c*/ 	.word	0x00000000
        /*0020*/ 	.short	0x0002
        /*0022*/ 	.short	0x0010
        /*0024*/ 	.byte	0x00, 0xf4, 0x21, 0x00


	//----- nvinfo : EIATTR_KPARAM_INFO
	.align		4
.L_13:
        /*0028*/ 	.byte	0x04, 0x17
        /*002a*/ 	.short	(.L_15 - .L_14)
.L_14:
        /*002c*/ 	.word	0x00000000
        /*0030*/ 	.short	0x0001
        /*0032*/ 	.short	0x0008
        /*0034*/ 	.byte	0x00, 0xf4, 0x21, 0x00


	//----- nvinfo : EIATTR_KPARAM_INFO
	.align		4
.L_15:
        /*0038*/ 	.byte	0x04, 0x17
        /*003a*/ 	.short	(.L_17 - .L_16)
.L_16:
        /*003c*/ 	.word	0x00000000
        /*0040*/ 	.short	0x0000
        /*0042*/ 	.short	0x0000
        /*0044*/ 	.byte	0x00, 0xf4, 0x21, 0x00


	//----- nvinfo : EIATTR_SPARSE_MMA_MASK
	.align		4
.L_17:
        /*0048*/ 	.byte	0x03, 0x50
        /*004a*/ 	.short	0x0000


	//----- nvinfo : EIATTR_MAXREG_COUNT
	.align		4
        /*004c*/ 	.byte	0x03, 0x1b
        /*004e*/ 	.short	0x00ff


	//----- nvinfo : EIATTR_EXIT_INSTR_OFFSETS
	.align		4
        /*0050*/ 	.byte	0x04, 0x1c
        /*0052*/ 	.short	(.L_19 - .L_18)


	//   ....[0]....
.L_18:
        /*0054*/ 	.word	0x000002d0


	//   ....[1]....
        /*0058*/ 	.word	0x000002f0


	//----- nvinfo : EIATTR_REQNTID
	.align		4
.L_19:
        /*005c*/ 	.byte	0x04, 0x10
        /*005e*/ 	.short	(.L_21 - .L_20)
.L_20:
        /*0060*/ 	.word	0x00000080
        /*0064*/ 	.word	0x00000001
        /*0068*/ 	.word	0x00000001


	//----- nvinfo : EIATTR_CBANK_PARAM_SIZE
	.align		4
.L_21:
        /*006c*/ 	.byte	0x03, 0x19
        /*006e*/ 	.short	0x001c


	//----- nvinfo : EIATTR_PARAM_CBANK
	.align		4
        /*0070*/ 	.byte	0x04, 0x0a
        /*0072*/ 	.short	(.L_23 - .L_22)
	.align		4
.L_22:
        /*0074*/ 	.word	index@(.nv.constant0.triton_poi_fused_cat_4)
        /*0078*/ 	.short	0x0210
        /*007a*/ 	.short	0x001c


	//----- nvinfo : EIATTR_SW_WAR
	.align		4
.L_23:
        /*007c*/ 	.byte	0x04, 0x36
        /*007e*/ 	.short	(.L_25 - .L_24)
.L_24:
        /*0080*/ 	.word	0x00000008
.L_25:


//--------------------- .nv.callgraph             --------------------------
	.section	.nv.callgraph,"",@"SHT_CUDA_CALLGRAPH"
	.align	4
	.sectionentsize	8
	.align		4
        /*0000*/ 	.word	0x00000000
	.align		4
        /*0004*/ 	.word	0xffffffff
	.align		4
        /*0008*/ 	.word	0x00000000
	.align		4
        /*000c*/ 	.word	0xfffffffe
	.align		4
        /*0010*/ 	.word	0x00000000
	.align		4
        /*0014*/ 	.word	0xfffffffd
	.align		4
        /*0018*/ 	.word	0x00000000
	.align		4
        /*001c*/ 	.word	0xfffffffc


//--------------------- .text.triton_poi_fused_cat_4 --------------------------
	.section	.text.triton_poi_fused_cat_4,"ax",@progbits
	.align	128
        .global         triton_poi_fused_cat_4
        .type           triton_poi_fused_cat_4,@function
        .size           triton_poi_fused_cat_4,(.L_x_1 - triton_poi_fused_cat_4)
        .other          triton_poi_fused_cat_4,@"STO_CUDA_ENTRY STV_DEFAULT"
triton_poi_fused_cat_4:
.text.triton_poi_fused_cat_4:
[----:B------:R-:W0:Y:S02]  /*0000*/  LDC R1, c[0x0][0x28] ;  /* 0x00000a00ff017b82 */ /* 0x000e240000000800 */
[----:B------:R-:W1:Y:S01]  /*0010*/  S2R R0, SR_TID.X ;  /* 0x0000000000007919 */ /* 0x000e620000002100 */
[----:B------:R-:W-:Y:S01]  /*0020*/  ULDC.64 UR4, c[0x0][0x218] ;  /* 0x0000860000047ab9 */ /* 0x000fe20000000a00 */
[----:B------:R-:W2:Y:S01]  /*0030*/  S2R R3, SR_CTAID.X ;  /* 0x0000000000037919 */ /* 0x000ea20000002500 */
[----:B-1----:R-:W-:-:S05]  /*0040*/  IMAD.SHL.U32 R0, R0, 0x2, RZ ;  /* 0x0000000200007824 */ /* 0x002fca00078e00ff */
[----:B------:R-:W-:-:S05]  /*0050*/  LOP3.LUT R0, R0, 0xfe, RZ, 0xc0, !PT ;  /* 0x000000fe00007812 */ /* 0x000fca00078ec0ff */
[----:B--2---:R-:W-:Y:S02]  /*0060*/  IMAD R0, R3, 0x100, R0 ;  /* 0x0000010003007824 */ /* 0x004fe400078e0200 */
[----:B------:R-:W1:Y:S03]  /*0070*/  LDC.64 R2, c[0x0][0x210] ;  /* 0x00008400ff027b82 */ /* 0x000e660000000a00 */
[----:B------:R-:W-:Y:S02]  /*0080*/  SHF.R.S32.HI R5, RZ, 0x1f, R0 ;  /* 0x0000001fff057819 */ /* 0x000fe40000011400 */
[----:B------:R-:W-:Y:S02]  /*0090*/  ISETP.GE.AND P0, PT, R0, 0x200, PT ;  /* 0x000002000000780c */ /* 0x000fe40003f06270 */
[CC--:B------:R-:W-:Y:S02]  /*00a0*/  LEA.HI R4, R5.reuse, R0.reuse, RZ, 0x4 ;  /* 0x0000000005047211 */ /* 0x0c0fe400078f20ff */
[----:B------:R-:W-:-:S02]  /*00b0*/  LEA.HI R8, R5, R0, RZ, 0x7 ;  /* 0x0000000005087211 */ /* 0x000fc400078f38ff */
[----:B------:R-:W-:Y:S02]  /*00c0*/  SHF.R.S32.HI R6, RZ, 0x4, R4 ;  /* 0x00000004ff067819 */ /* 0x000fe40000011404 */
[----:B------:R-:W-:Y:S02]  /*00d0*/  LOP3.LUT R5, R4, 0xfffffff0, RZ, 0xc0, !PT ;  /* 0xfffffff004057812 */ /* 0x000fe400078ec0ff */
[----:B------:R-:W-:Y:S02]  /*00e0*/  LEA.HI R7, R6, R6, RZ, 0x3 ;  /* 0x0000000606077211 */ /* 0x000fe400078f18ff */
[----:B------:R-:W-:Y:S01]  /*00f0*/  SHF.R.S32.HI R9, RZ, 0x7, R8 ;  /* 0x00000007ff097819 */ /* 0x000fe20000011408 */
[----:B------:R-:W-:Y:S01]  /*0100*/  IMAD.IADD R5, R0, 0x1, -R5 ;  /* 0x0000000100057824 */ /* 0x000fe200078e0a05 */
[----:B------:R-:W-:Y:S02]  /*0110*/  LOP3.LUT R7, R7, 0xfffffff8, RZ, 0xc0, !PT ;  /* 0xfffffff807077812 */ /* 0x000fe400078ec0ff */
[----:B------:R-:W-:Y:S01]  /*0120*/  LOP3.LUT R11, R8, 0xffffff80, RZ, 0xc0, !PT ;  /* 0xffffff80080b7812 */ /* 0x000fe200078ec0ff */
[----:B------:R-:W-:Y:S01]  /*0130*/  IMAD.SHL.U32 R4, R9, 0x40, RZ ;  /* 0x0000004009047824 */ /* 0x000fe200078e00ff */
[----:B------:R-:W-:Y:S01]  /*0140*/  SHF.R.S32.HI R8, RZ, 0x1f, R5 ;  /* 0x0000001fff087819 */ /* 0x000fe20000011405 */
[----:B------:R-:W-:-:S03]  /*0150*/  IMAD.IADD R7, R6, 0x1, -R7 ;  /* 0x0000000106077824 */ /* 0x000fc600078e0a07 */
[--C-:B------:R-:W-:Y:S01]  /*0160*/  SHF.R.S32.HI R9, RZ, 0x1f, R4.reuse ;  /* 0x0000001fff097819 */ /* 0x100fe20000011404 */
[C---:B------:R-:W-:Y:S01]  /*0170*/  IMAD.SHL.U32 R6, R7.reuse, 0x10, RZ ;  /* 0x0000001007067824 */ /* 0x040fe200078e00ff */
[C---:B------:R-:W-:Y:S02]  /*0180*/  ISETP.GE.AND P2, PT, R7.reuse, 0x4, PT ;  /* 0x000000040700780c */ /* 0x040fe40003f46270 */
[----:B------:R-:W-:Y:S02]  /*0190*/  ISETP.GT.AND P1, PT, R7, 0x3, !P0 ;  /* 0x000000030700780c */ /* 0x000fe40004724270 */
[----:B------:R-:W-:Y:S02]  /*01a0*/  IADD3 R5, P4, P5, R6, R5, R4 ;  /* 0x0000000506057210 */ /* 0x000fe40007d9e004 */
[----:B------:R-:W-:Y:S02]  /*01b0*/  ISETP.LT.AND P3, PT, R0, 0x200, !P2 ;  /* 0x000002000000780c */ /* 0x000fe40005761270 */
[----:B------:R-:W-:-:S02]  /*01c0*/  SHF.R.S32.HI R6, RZ, 0x1f, R6 ;  /* 0x0000001fff067819 */ /* 0x000fc40000011406 */
[----:B------:R-:W-:Y:S02]  /*01d0*/  IADD3 R11, R4, R0, -R11 ;  /* 0x00000000040b7210 */ /* 0x000fe40007ffe80b */
[----:B------:R-:W-:Y:S02]  /*01e0*/  IADD3.X R4, R6, R8, R9, P4, P5 ;  /* 0x0000000806047210 */ /* 0x000fe400027ea409 */
[----:B------:R-:W-:Y:S02]  /*01f0*/  CS2R R8, SRZ ;  /* 0x0000000000087805 */ /* 0x000fe4000001ff00 */
[----:B------:R-:W-:Y:S01]  /*0200*/  LEA R6, P4, R5, UR4, 0x2 ;  /* 0x0000000405067c11 */ /* 0x000fe2000f8810ff */
[----:B-1----:R-:W-:Y:S01]  /*0210*/  IMAD.WIDE R2, R11, 0x4, R2 ;  /* 0x000000040b027825 */ /* 0x002fe200078e0202 */
[----:B------:R-:W-:Y:S02]  /*0220*/  CS2R R10, SRZ ;  /* 0x00000000000a7805 */ /* 0x000fe4000001ff00 */
[----:B------:R-:W-:Y:S01]  /*0230*/  LEA.HI.X R7, R5, UR5, R4, 0x2, P4 ;  /* 0x0000000505077c11 */ /* 0x000fe2000a0f1404 */
[----:B------:R-:W-:Y:S01]  /*0240*/  ULDC.64 UR4, c[0x0][0x208] ;  /* 0x0000820000047ab9 */ /* 0x000fe20000000a00 */
[----:B------:R-:W1:Y:S01]  /*0250*/  LDC.64 R4, c[0x0][0x220] ;  /* 0x00008800ff047b82 */ /* 0x000e620000000a00 */
[----:B------:R-:W2:Y:S04]  /*0260*/  @P3 LDG.E.64 R8, desc[UR4][R2.64] ;  /* 0x0000000402083981 */ /* 0x000ea8000c1e1b00 */
[----:B------:R-:W3:Y:S01]  /*0270*/  @P1 LDG.E.64 R10, desc[UR4][R6.64+-0x100] ;  /* 0xffff0004060a1981 */ /* 0x000ee2000c1e1b00 */
[----:B-1----:R-:W-:Y:S01]  /*0280*/  IMAD.WIDE R4, R0, 0x4, R4 ;  /* 0x0000000400047825 */ /* 0x002fe200078e0204 */
[----:B--2---:R-:W-:-:S02]  /*0290*/  SEL R8, R8, RZ, P3 ;  /* 0x000000ff08087207 */ /* 0x004fc40001800000 */
[----:B------:R-:W-:Y:S02]  /*02a0*/  SEL R9, R9, RZ, P3 ;  /* 0x000000ff09097207 */ /* 0x000fe40001800000 */
[----:B---3--:R-:W-:Y:S02]  /*02b0*/  @P2 SEL R8, R10, RZ, P1 ;  /* 0x000000ff0a082207 */ /* 0x008fe40000800000 */
[----:B------:R-:W-:Y:S01]  /*02c0*/  @P2 SEL R9, R11, RZ, P1 ;  /* 0x000000ff0b092207 */ /* 0x000fe20000800000 */
[----:B------:R-:W-:Y:S06]  /*02d0*/  @P0 EXIT ;  /* 0x000000000000094d */ /* 0x000fec0003800000 */
[----:B------:R-:W-:Y:S01]  /*02e0*/  STG.E.64 desc[UR4][R4.64], R8 ;  /* 0x0000000804007986 */ /* 0x000fe2000c101b04 */
[----:B------:R-:W-:Y:S05]  /*02f0*/  EXIT ;  /* 0x000000000000794d */ /* 0x000fea0003800000 */
.L_x_0:
[----:B------:R-:W-:-:S00]  /*0300*/  BRA `(.L_x_0) ;  /* 0xfffffffc00fc7947 */ /* 0x000fc0000383ffff */
[----:B------:R-:W-:-:S00]  /*0310*/  NOP ;  /* 0x0000000000007918 */ /* 0x000fc00000000000 */
        /* <DEDUP_REMOVED lines=14> */
.L_x_1:


//--------------------- .nv.constant0.triton_poi_fused_cat_4 --------------------------
	.section	.nv.constant0.triton_poi_fused_cat_4,"a",@progbits
	.sectionflags	@""
	.align	4
.nv.constant0.triton_poi_fused_cat_4:
	.zero		556
